//
// Generated by NVIDIA NVVM Compiler
//
// Compiler Build ID: CL-36424714
// Cuda compilation tools, release 13.0, V13.0.88
// Based on NVVM 20.0.0
//

.version 9.0
.target sm_100
.address_size 64

	// .globl	_Z6kernelPcS_S_
.extern .func  (.param .b64 func_retval0) malloc
(
	.param .b64 malloc_param_0
)
;
.extern .func  (.param .b32 func_retval0) vprintf
(
	.param .b64 vprintf_param_0,
	.param .b64 vprintf_param_1
)
;
.global .align 1 .b8 $str[36] = {89, 111, 117, 114, 32, 112, 97, 115, 115, 119, 111, 114, 100, 32, 105, 115, 32, 99, 114, 97, 99, 107, 101, 100, 32, 58, 32, 37, 115, 32, 61, 32, 37, 115, 10};
.global .align 1 .b8 $str$1[44] = {89, 111, 117, 114, 32, 112, 97, 115, 115, 119, 111, 114, 100, 32, 69, 110, 99, 114, 121, 112, 116, 101, 100, 32, 112, 97, 115, 115, 119, 111, 114, 100, 32, 58, 32, 37, 115, 32, 61, 32, 37, 115, 10};

.visible .entry _Z6kernelPcS_S_(
	.param .u64 .ptr .align 1 _Z6kernelPcS_S__param_0,
	.param .u64 .ptr .align 1 _Z6kernelPcS_S__param_1,
	.param .u64 .ptr .align 1 _Z6kernelPcS_S__param_2
)
{
	.local .align 16 .b8 	__local_depot0[32];
	.reg .b64 	%SP;
	.reg .b64 	%SPL;
	.reg .pred 	%p<45>;
	.reg .b16 	%rs<111>;
	.reg .b32 	%r<16>;
	.reg .b64 	%rd<37>;

	mov.u64 	%SPL, __local_depot0;
	cvta.local.u64 	%SP, %SPL;
	ld.param.u64 	%rd9, [_Z6kernelPcS_S__param_0];
	ld.param.u64 	%rd10, [_Z6kernelPcS_S__param_1];
	ld.param.u64 	%rd8, [_Z6kernelPcS_S__param_2];
	cvta.to.global.u64 	%rd11, %rd8;
	cvta.to.global.u64 	%rd12, %rd10;
	cvta.to.global.u64 	%rd13, %rd9;
	add.u64 	%rd14, %SP, 0;
	add.u64 	%rd15, %SPL, 0;
	mov.u32 	%r1, %ctaid.x;
	cvt.u64.u32 	%rd16, %r1;
	add.s64 	%rd17, %rd13, %rd16;
	ld.global.u8 	%rs1, [%rd17];
	mov.u32 	%r2, %ctaid.y;
	cvt.u64.u32 	%rd18, %r2;
	add.s64 	%rd19, %rd13, %rd18;
	ld.global.u8 	%rs2, [%rd19];
	mov.u32 	%r3, %tid.x;
	cvt.u64.u32 	%rd20, %r3;
	add.s64 	%rd21, %rd12, %rd20;
	ld.global.u8 	%rs3, [%rd21];
	mov.u32 	%r4, %tid.y;
	cvt.u64.u32 	%rd22, %r4;
	add.s64 	%rd23, %rd12, %rd22;
	ld.global.u8 	%rs4, [%rd23];
	cvt.u32.u16 	%r5, %rs4;
	cvt.u32.u16 	%r6, %rs3;
	prmt.b32 	%r7, %r6, %r5, 0x3340U;
	cvt.u32.u16 	%r8, %rs2;
	cvt.u32.u16 	%r9, %rs1;
	prmt.b32 	%r10, %r9, %r8, 0x3340U;
	prmt.b32 	%r11, %r10, %r7, 0x5410U;
	st.local.u32 	[%rd15], %r11;
	{ // callseq 0, 0
	.param .b64 param0;
	st.param.b64 	[param0], 11;
	.param .b64 retval0;
	call.uni (retval0), 
	malloc, 
	(
	param0
	);
	ld.param.b64 	%rd24, [retval0];
	} // callseq 0
	ld.global.u8 	%rs5, [%rd11];
	add.s16 	%rs41, %rs5, 2;
	cvt.s16.s8 	%rs6, %rs41;
	st.u8 	[%rd24], %rs41;
	ld.global.u8 	%rs7, [%rd11];
	add.s16 	%rs42, %rs7, -2;
	cvt.s16.s8 	%rs8, %rs42;
	st.u8 	[%rd24+1], %rs42;
	ld.global.u8 	%rs9, [%rd11];
	add.s16 	%rs43, %rs9, 1;
	cvt.s16.s8 	%rs10, %rs43;
	st.u8 	[%rd24+2], %rs43;
	ld.global.u8 	%rs11, [%rd11+1];
	add.s16 	%rs44, %rs11, 3;
	cvt.s16.s8 	%rs12, %rs44;
	st.u8 	[%rd24+3], %rs44;
	ld.global.u8 	%rs13, [%rd11+1];
	add.s16 	%rs45, %rs13, -3;
	cvt.s16.s8 	%rs14, %rs45;
	st.u8 	[%rd24+4], %rs45;
	ld.global.u8 	%rs15, [%rd11+1];
	add.s16 	%rs46, %rs15, -1;
	cvt.s16.s8 	%rs16, %rs46;
	st.u8 	[%rd24+5], %rs46;
	ld.global.u8 	%rs17, [%rd11+2];
	add.s16 	%rs47, %rs17, 2;
	cvt.s16.s8 	%rs18, %rs47;
	st.u8 	[%rd24+6], %rs47;
	ld.global.u8 	%rs19, [%rd11+2];
	add.s16 	%rs48, %rs19, -2;
	cvt.s16.s8 	%rs20, %rs48;
	st.u8 	[%rd24+7], %rs48;
	ld.global.u8 	%rs21, [%rd11+3];
	add.s16 	%rs49, %rs21, 4;
	cvt.s16.s8 	%rs22, %rs49;
	st.u8 	[%rd24+8], %rs49;
	ld.global.u8 	%rs23, [%rd11+3];
	add.s16 	%rs50, %rs23, -4;
	cvt.s16.s8 	%rs24, %rs50;
	st.u8 	[%rd24+9], %rs50;
	mov.b16 	%rs51, 0;
	st.u8 	[%rd24+10], %rs51;
	setp.lt.s16 	%p1, %rs6, 91;
	@%p1 bra 	$L__BB0_2;
	add.s16 	%rs53, %rs5, -23;
	st.u8 	[%rd24], %rs53;
	bra.uni 	$L__BB0_4;
$L__BB0_2:
	setp.gt.s16 	%p2, %rs6, 64;
	@%p2 bra 	$L__BB0_4;
	sub.s16 	%rs52, -128, %rs5;
	st.u8 	[%rd24], %rs52;
$L__BB0_4:
	setp.gt.s16 	%p3, %rs8, 90;
	@%p3 bra 	$L__BB0_7;
	setp.gt.s16 	%p4, %rs8, 64;
	@%p4 bra 	$L__BB0_8;
	sub.s16 	%rs54, -124, %rs7;
	st.u8 	[%rd24+1], %rs54;
	bra.uni 	$L__BB0_8;
$L__BB0_7:
	add.s16 	%rs55, %rs7, -27;
	st.u8 	[%rd24+1], %rs55;
$L__BB0_8:
	setp.gt.s16 	%p5, %rs10, 90;
	@%p5 bra 	$L__BB0_11;
	setp.gt.s16 	%p6, %rs10, 64;
	@%p6 bra 	$L__BB0_12;
	sub.s16 	%rs56, -127, %rs9;
	st.u8 	[%rd24+2], %rs56;
	bra.uni 	$L__BB0_12;
$L__BB0_11:
	add.s16 	%rs57, %rs9, -24;
	st.u8 	[%rd24+2], %rs57;
$L__BB0_12:
	setp.gt.s16 	%p7, %rs12, 90;
	@%p7 bra 	$L__BB0_15;
	setp.gt.s16 	%p8, %rs12, 64;
	@%p8 bra 	$L__BB0_16;
	xor.b16  	%rs58, %rs11, 127;
	st.u8 	[%rd24+3], %rs58;
	bra.uni 	$L__BB0_16;
$L__BB0_15:
	add.s16 	%rs59, %rs11, -22;
	st.u8 	[%rd24+3], %rs59;
$L__BB0_16:
	setp.gt.s16 	%p9, %rs14, 90;
	@%p9 bra 	$L__BB0_19;
	setp.gt.s16 	%p10, %rs14, 64;
	@%p10 bra 	$L__BB0_20;
	sub.s16 	%rs60, -123, %rs13;
	st.u8 	[%rd24+4], %rs60;
	bra.uni 	$L__BB0_20;
$L__BB0_19:
	add.s16 	%rs61, %rs13, -28;
	st.u8 	[%rd24+4], %rs61;
$L__BB0_20:
	setp.gt.s16 	%p11, %rs16, 90;
	@%p11 bra 	$L__BB0_23;
	setp.gt.s16 	%p12, %rs16, 64;
	@%p12 bra 	$L__BB0_24;
	sub.s16 	%rs62, -125, %rs15;
	st.u8 	[%rd24+5], %rs62;
	bra.uni 	$L__BB0_24;
$L__BB0_23:
	add.s16 	%rs63, %rs15, -26;
	st.u8 	[%rd24+5], %rs63;
$L__BB0_24:
	setp.gt.s16 	%p13, %rs18, 57;
	@%p13 bra 	$L__BB0_27;
	setp.gt.s16 	%p14, %rs18, 47;
	@%p14 bra 	$L__BB0_28;
	sub.s16 	%rs64, 94, %rs17;
	st.u8 	[%rd24+6], %rs64;
	bra.uni 	$L__BB0_28;
$L__BB0_27:
	add.s16 	%rs65, %rs17, -7;
	st.u8 	[%rd24+6], %rs65;
$L__BB0_28:
	setp.gt.s16 	%p15, %rs20, 57;
	@%p15 bra 	$L__BB0_31;
	setp.gt.s16 	%p16, %rs20, 47;
	@%p16 bra 	$L__BB0_32;
	sub.s16 	%rs66, 98, %rs19;
	st.u8 	[%rd24+7], %rs66;
	bra.uni 	$L__BB0_32;
$L__BB0_31:
	add.s16 	%rs67, %rs19, -11;
	st.u8 	[%rd24+7], %rs67;
$L__BB0_32:
	setp.gt.s16 	%p17, %rs22, 57;
	@%p17 bra 	$L__BB0_35;
	setp.gt.s16 	%p18, %rs22, 47;
	@%p18 bra 	$L__BB0_36;
	sub.s16 	%rs68, 92, %rs21;
	st.u8 	[%rd24+8], %rs68;
	bra.uni 	$L__BB0_36;
$L__BB0_35:
	add.s16 	%rs69, %rs21, -5;
	st.u8 	[%rd24+8], %rs69;
$L__BB0_36:
	setp.gt.s16 	%p19, %rs24, 57;
	@%p19 bra 	$L__BB0_39;
	setp.gt.s16 	%p20, %rs24, 47;
	@%p20 bra 	$L__BB0_40;
	sub.s16 	%rs70, 100, %rs23;
	st.u8 	[%rd24+9], %rs70;
	bra.uni 	$L__BB0_40;
$L__BB0_39:
	add.s16 	%rs71, %rs23, -13;
	st.u8 	[%rd24+9], %rs71;
$L__BB0_40:
	{ // callseq 1, 0
	.param .b64 param0;
	st.param.b64 	[param0], 11;
	.param .b64 retval0;
	call.uni (retval0), 
	malloc, 
	(
	param0
	);
	ld.param.b64 	%rd35, [retval0];
	} // callseq 1
	add.s16 	%rs72, %rs1, 2;
	cvt.s16.s8 	%rs108, %rs72;
	st.u8 	[%rd35], %rs72;
	add.s16 	%rs73, %rs1, -2;
	cvt.s16.s8 	%rs26, %rs73;
	st.u8 	[%rd35+1], %rs73;
	add.s16 	%rs74, %rs1, 1;
	cvt.s16.s8 	%rs27, %rs74;
	st.u8 	[%rd35+2], %rs74;
	add.s16 	%rs75, %rs2, 3;
	cvt.s16.s8 	%rs28, %rs75;
	st.u8 	[%rd35+3], %rs75;
	add.s16 	%rs76, %rs2, -3;
	cvt.s16.s8 	%rs29, %rs76;
	st.u8 	[%rd35+4], %rs76;
	add.s16 	%rs77, %rs2, -1;
	cvt.s16.s8 	%rs30, %rs77;
	st.u8 	[%rd35+5], %rs77;
	add.s16 	%rs78, %rs3, 2;
	cvt.s16.s8 	%rs31, %rs78;
	st.u8 	[%rd35+6], %rs78;
	add.s16 	%rs79, %rs3, -2;
	cvt.s16.s8 	%rs32, %rs79;
	st.u8 	[%rd35+7], %rs79;
	add.s16 	%rs80, %rs4, 4;
	cvt.s16.s8 	%rs33, %rs80;
	st.u8 	[%rd35+8], %rs80;
	add.s16 	%rs81, %rs4, -4;
	cvt.s16.s8 	%rs34, %rs81;
	st.u8 	[%rd35+9], %rs81;
	mov.b16 	%rs82, 0;
	st.u8 	[%rd35+10], %rs82;
	setp.lt.s16 	%p21, %rs108, 91;
	@%p21 bra 	$L__BB0_42;
	add.s16 	%rs108, %rs1, -23;
	st.u8 	[%rd35], %rs108;
	bra.uni 	$L__BB0_44;
$L__BB0_42:
	setp.gt.s16 	%p22, %rs108, 64;
	@%p22 bra 	$L__BB0_44;
	sub.s16 	%rs108, -128, %rs1;
	st.u8 	[%rd35], %rs108;
$L__BB0_44:
	setp.gt.s16 	%p23, %rs26, 90;
	@%p23 bra 	$L__BB0_47;
	setp.gt.s16 	%p24, %rs26, 64;
	@%p24 bra 	$L__BB0_48;
	sub.s16 	%rs83, -124, %rs1;
	st.u8 	[%rd35+1], %rs83;
	bra.uni 	$L__BB0_48;
$L__BB0_47:
	add.s16 	%rs84, %rs1, -27;
	st.u8 	[%rd35+1], %rs84;
$L__BB0_48:
	setp.gt.s16 	%p25, %rs27, 90;
	@%p25 bra 	$L__BB0_51;
	setp.gt.s16 	%p26, %rs27, 64;
	@%p26 bra 	$L__BB0_52;
	sub.s16 	%rs85, -127, %rs1;
	st.u8 	[%rd35+2], %rs85;
	bra.uni 	$L__BB0_52;
$L__BB0_51:
	add.s16 	%rs86, %rs1, -24;
	st.u8 	[%rd35+2], %rs86;
$L__BB0_52:
	setp.gt.s16 	%p27, %rs28, 90;
	@%p27 bra 	$L__BB0_55;
	setp.gt.s16 	%p28, %rs28, 64;
	@%p28 bra 	$L__BB0_56;
	xor.b16  	%rs87, %rs2, 127;
	st.u8 	[%rd35+3], %rs87;
	bra.uni 	$L__BB0_56;
$L__BB0_55:
	add.s16 	%rs88, %rs2, -22;
	st.u8 	[%rd35+3], %rs88;
$L__BB0_56:
	setp.gt.s16 	%p29, %rs29, 90;
	@%p29 bra 	$L__BB0_59;
	setp.gt.s16 	%p30, %rs29, 64;
	@%p30 bra 	$L__BB0_60;
	sub.s16 	%rs89, -123, %rs2;
	st.u8 	[%rd35+4], %rs89;
	bra.uni 	$L__BB0_60;
$L__BB0_59:
	add.s16 	%rs90, %rs2, -28;
	st.u8 	[%rd35+4], %rs90;
$L__BB0_60:
	setp.gt.s16 	%p31, %rs30, 90;
	@%p31 bra 	$L__BB0_63;
	setp.gt.s16 	%p32, %rs30, 64;
	@%p32 bra 	$L__BB0_64;
	sub.s16 	%rs91, -125, %rs2;
	st.u8 	[%rd35+5], %rs91;
	bra.uni 	$L__BB0_64;
$L__BB0_63:
	add.s16 	%rs92, %rs2, -26;
	st.u8 	[%rd35+5], %rs92;
$L__BB0_64:
	setp.gt.s16 	%p33, %rs31, 57;
	@%p33 bra 	$L__BB0_67;
	setp.gt.s16 	%p34, %rs31, 47;
	@%p34 bra 	$L__BB0_68;
	sub.s16 	%rs93, 94, %rs3;
	st.u8 	[%rd35+6], %rs93;
	bra.uni 	$L__BB0_68;
$L__BB0_67:
	add.s16 	%rs94, %rs3, -7;
	st.u8 	[%rd35+6], %rs94;
$L__BB0_68:
	setp.gt.s16 	%p35, %rs32, 57;
	@%p35 bra 	$L__BB0_71;
	setp.gt.s16 	%p36, %rs32, 47;
	@%p36 bra 	$L__BB0_72;
	sub.s16 	%rs95, 98, %rs3;
	st.u8 	[%rd35+7], %rs95;
	bra.uni 	$L__BB0_72;
$L__BB0_71:
	add.s16 	%rs96, %rs3, -11;
	st.u8 	[%rd35+7], %rs96;
$L__BB0_72:
	setp.gt.s16 	%p37, %rs33, 57;
	@%p37 bra 	$L__BB0_75;
	setp.gt.s16 	%p38, %rs33, 47;
	@%p38 bra 	$L__BB0_76;
	sub.s16 	%rs97, 92, %rs4;
	st.u8 	[%rd35+8], %rs97;
	bra.uni 	$L__BB0_76;
$L__BB0_75:
	add.s16 	%rs98, %rs4, -5;
	st.u8 	[%rd35+8], %rs98;
$L__BB0_76:
	setp.gt.s16 	%p39, %rs34, 57;
	@%p39 bra 	$L__BB0_79;
	setp.gt.s16 	%p40, %rs34, 47;
	@%p40 bra 	$L__BB0_80;
	sub.s16 	%rs99, 100, %rs4;
	st.u8 	[%rd35+9], %rs99;
	bra.uni 	$L__BB0_80;
$L__BB0_79:
	add.s16 	%rs100, %rs4, -13;
	st.u8 	[%rd35+9], %rs100;
$L__BB0_80:
	and.b16  	%rs102, %rs108, 255;
	setp.eq.s16 	%p41, %rs102, 0;
	mov.b16 	%rs101, 0;
	mov.u16 	%rs110, %rs101;
	mov.u64 	%rd36, %rd24;
	@%p41 bra 	$L__BB0_84;
	mov.u64 	%rd36, %rd24;
$L__BB0_82:
	ld.u8 	%rs103, [%rd36];
	and.b16  	%rs104, %rs108, 255;
	setp.ne.s16 	%p42, %rs104, %rs103;
	mov.u16 	%rs110, %rs108;
	@%p42 bra 	$L__BB0_84;
	add.s64 	%rd5, %rd35, 1;
	add.s64 	%rd36, %rd36, 1;
	ld.u8 	%rs108, [%rd35+1];
	setp.ne.s16 	%p43, %rs108, 0;
	mov.u64 	%rd35, %rd5;
	mov.u16 	%rs110, %rs101;
	@%p43 bra 	$L__BB0_82;
$L__BB0_84:
	ld.u8 	%rs106, [%rd36];
	and.b16  	%rs107, %rs110, 255;
	setp.ne.s16 	%p44, %rs107, %rs106;
	@%p44 bra 	$L__BB0_86;
	ld.param.u64 	%rd33, [_Z6kernelPcS_S__param_2];
	add.u64 	%rd26, %SP, 16;
	add.u64 	%rd27, %SPL, 16;
	st.local.v2.u64 	[%rd27], {%rd14, %rd33};
	mov.u64 	%rd29, $str;
	cvta.global.u64 	%rd30, %rd29;
	{ // callseq 2, 0
	.param .b64 param0;
	st.param.b64 	[param0], %rd30;
	.param .b64 param1;
	st.param.b64 	[param1], %rd26;
	.param .b32 retval0;
	call.uni (retval0), 
	vprintf, 
	(
	param0, 
	param1
	);
	ld.param.b32 	%r12, [retval0];
	} // callseq 2
	st.local.u64 	[%rd27], %rd24;
	mov.u64 	%rd31, $str$1;
	cvta.global.u64 	%rd32, %rd31;
	{ // callseq 3, 0
	.param .b64 param0;
	st.param.b64 	[param0], %rd32;
	.param .b64 param1;
	st.param.b64 	[param1], %rd26;
	.param .b32 retval0;
	call.uni (retval0), 
	vprintf, 
	(
	param0, 
	param1
	);
	ld.param.b32 	%r14, [retval0];
	} // callseq 3
$L__BB0_86:
	ret;

}


// ===== COMPILED SASS (sm_100) =====

	.target	sm_100

	.elftype	@"ET_EXEC"


//--------------------- .note.nv.tkinfo           --------------------------
	.section	.note.nv.tkinfo,"",@"SHT_NOTE"
	.sectionflags	@"SHF_NOTE_NV_TKINFO"
	.tkinfo
        /*0018*/ 	.word	0x00000002
        /*0030*/ 	.string	""
        /*0030*/ 	.string	"ptxas"
        /*0030*/ 	.string	"Cuda compilation tools, release 13.0, V13.0.88"
        /*0030*/ 	.string	"Build cuda_13.0.r13.0/compiler.36424714_0"
        /*0030*/ 	.string	"-arch sm_100 -m 64 "



//--------------------- .note.nv.cuinfo           --------------------------
	.section	.note.nv.cuinfo,"",@"SHT_NOTE"
	.sectionflags	@"SHF_NOTE_NV_CUINFO"
        /*0018*/ 	.short	0x0002
        /*001a*/ 	.short	0x0064
        /*001c*/ 	.short	0x0082
	.zero		2


//--------------------- .nv.info                  --------------------------
	.section	.nv.info,"",@"SHT_CUDA_INFO"
	.align	4


	//----- nvinfo : EIATTR_REGCOUNT
	.align		4
        /*0000*/ 	.byte	0x04, 0x2f
        /*0002*/ 	.short	(.L_3 - .L_2)
	.align		4
.L_2:
        /*0004*/ 	.word	index@(_Z6kernelPcS_S_)
        /*0008*/ 	.word	0x00000020


	//----- nvinfo : EIATTR_FRAME_SIZE
	.align		4
.L_3:
        /*000c*/ 	.byte	0x04, 0x11
        /*000e*/ 	.short	(.L_5 - .L_4)
	.align		4
.L_4:
        /*0010*/ 	.word	index@(_Z6kernelPcS_S_)
        /*0014*/ 	.word	0x00000020


	//----- nvinfo : EIATTR_MIN_STACK_SIZE
	.align		4
.L_5:
        /*0018*/ 	.byte	0x04, 0x12
        /*001a*/ 	.short	(.L_7 - .L_6)
	.align		4
.L_6:
        /*001c*/ 	.word	index@(_Z6kernelPcS_S_)
        /*0020*/ 	.word	0x00000020
.L_7:


//--------------------- .nv.compat                --------------------------
	.section	.nv.compat,"",@"SHT_CUDA_COMPAT_INFO"
	.align	4
        /*0000*/ 	.byte	0x02, 0x09, 0x00, 0x00, 0x02, 0x02, 0x01, 0x00, 0x02, 0x05, 0x05, 0x00, 0x03, 0x07, 0x01, 0x01
        /*0010*/ 	.byte	0x02, 0x03, 0x00, 0x00, 0x02, 0x06, 0x01, 0x00, 0x04, 0x0b, 0x08, 0x00, 0x09, 0x00, 0x00, 0x00
        /*0020*/ 	.byte	0x00, 0x00, 0x00, 0x00


//--------------------- .nv.info._Z6kernelPcS_S_  --------------------------
	.section	.nv.info._Z6kernelPcS_S_,"",@"SHT_CUDA_INFO"
	.sectionflags	@""
	.align	4


	//----- nvinfo : EIATTR_CUDA_API_VERSION
	.align		4
        /*0000*/ 	.byte	0x04, 0x37
        /*0002*/ 	.short	(.L_9 - .L_8)
.L_8:
        /*0004*/ 	.word	0x00000082


	//----- nvinfo : EIATTR_KPARAM_INFO
	.align		4
.L_9:
        /*0008*/ 	.byte	0x04, 0x17
        /*000a*/ 	.short	(.L_11 - .L_10)
.L_10:
        /*000c*/ 	.word	0x00000000
        /*0010*/ 	.short	0x0002
        /*0012*/ 	.short	0x0010
        /*0014*/ 	.byte	0x00, 0xf5, 0x21, 0x00


	//----- nvinfo : EIATTR_KPARAM_INFO
	.align		4
.L_11:
        /*0018*/ 	.byte	0x04, 0x17
        /*001a*/ 	.short	(.L_13 - .L_12)
.L_12:
        /*001c*/ 	.word	0x00000000
        /*0020*/ 	.short	0x0001
        /*0022*/ 	.short	0x0008
        /*0024*/ 	.byte	0x00, 0xf5, 0x21, 0x00


	//----- nvinfo : EIATTR_KPARAM_INFO
	.align		4
.L_13:
        /*0028*/ 	.byte	0x04, 0x17
        /*002a*/ 	.short	(.L_15 - .L_14)
.L_14:
        /*002c*/ 	.word	0x00000000
        /*0030*/ 	.short	0x0000
        /*0032*/ 	.short	0x0000
        /*0034*/ 	.byte	0x00, 0xf5, 0x21, 0x00


	//----- nvinfo : EIATTR_SPARSE_MMA_MASK
	.align		4
.L_15:
        /*0038*/ 	.byte	0x03, 0x50
        /*003a*/ 	.short	0x0000


	//----- nvinfo : EIATTR_MAXREG_COUNT
	.align		4
        /*003c*/ 	.byte	0x03, 0x1b
        /*003e*/ 	.short	0x00ff


	//----- nvinfo : EIATTR_EXTERNS
	.align		4
        /*0040*/ 	.byte	0x04, 0x0f
        /*0042*/ 	.short	(.L_17 - .L_16)


	//   ....[0]....
	.align		4
.L_16:
        /*0044*/ 	.word	index@(malloc)


	//   ....[1]....
	.align		4
        /*0048*/ 	.word	index@(vprintf)


	//----- nvinfo : EIATTR_MERCURY_ISA_VERSION
	.align		4
.L_17:
        /*004c*/ 	.byte	0x03, 0x5f
        /*004e*/ 	.short	0x0101


	//----- nvinfo : EIATTR_VRC_CTA_INIT_COUNT
	.align		4
        /*0050*/ 	.byte	0x02, 0x4a
	.zero		1
	.zero		1


	//----- nvinfo : EIATTR_SYSCALL_OFFSETS
	.align		4
        /*0054*/ 	.byte	0x04, 0x46
        /*0056*/ 	.short	(.L_19 - .L_18)


	//   ....[0]....
.L_18:
        /*0058*/ 	.word	0x00000260


	//   ....[1]....
        /*005c*/ 	.word	0x00000ca0


	//   ....[2]....
        /*0060*/ 	.word	0x00001890


	//   ....[3]....
        /*0064*/ 	.word	0x00001920


	//----- nvinfo : EIATTR_EXIT_INSTR_OFFSETS
	.align		4
.L_19:
        /*0068*/ 	.byte	0x04, 0x1c
        /*006a*/ 	.short	(.L_21 - .L_20)


	//   ....[0]....
.L_20:
        /*006c*/ 	.word	0x00001790


	//   ....[1]....
        /*0070*/ 	.word	0x00001930


	//----- nvinfo : EIATTR_CRS_STACK_SIZE
	.align		4
.L_21:
        /*0074*/ 	.byte	0x04, 0x1e
        /*0076*/ 	.short	(.L_23 - .L_22)
.L_22:
        /*0078*/ 	.word	0x00000000


	//----- nvinfo : EIATTR_CBANK_PARAM_SIZE
	.align		4
.L_23:
        /*007c*/ 	.byte	0x03, 0x19
        /*007e*/ 	.short	0x0018


	//----- nvinfo : EIATTR_PARAM_CBANK
	.align		4
        /*0080*/ 	.byte	0x04, 0x0a
        /*0082*/ 	.short	(.L_25 - .L_24)
	.align		4
.L_24:
        /*0084*/ 	.word	index@(.nv.constant0._Z6kernelPcS_S_)
        /*0088*/ 	.short	0x0380
        /*008a*/ 	.short	0x0018


	//----- nvinfo : EIATTR_SW_WAR
	.align		4
.L_25:
        /*008c*/ 	.byte	0x04, 0x36
        /*008e*/ 	.short	(.L_27 - .L_26)
.L_26:
        /*0090*/ 	.word	0x00000008
.L_27:


//--------------------- .nv.callgraph             --------------------------
	.section	.nv.callgraph,"",@"SHT_CUDA_CALLGRAPH"
	.align	4
	.sectionentsize	8
	.align		4
        /*0000*/ 	.word	0x00000000
	.align		4
        /*0004*/ 	.word	0xffffffff
	.align		4
        /*0008*/ 	.word	index@(_Z6kernelPcS_S_)
	.align		4
        /*000c*/ 	.word	index@(vprintf)
	.align		4
        /*0010*/ 	.word	index@(_Z6kernelPcS_S_)
	.align		4
        /*0014*/ 	.word	index@(malloc)
	.align		4
        /*0018*/ 	.word	0x00000000
	.align		4
        /*001c*/ 	.word	0xfffffffe
	.align		4
        /*0020*/ 	.word	0x00000000
	.align		4
        /*0024*/ 	.word	0xfffffffd
	.align		4
        /*0028*/ 	.word	0x00000000
	.align		4
        /*002c*/ 	.word	0xfffffffc


//--------------------- .nv.constant4             --------------------------
	.section	.nv.constant4,"a",@progbits
	.align	8
	.align		8
.nv.constant4:
        /*0000*/ 	.dword	malloc
	.align		8
        /*0008*/ 	.dword	vprintf
	.align		8
        /*0010*/ 	.dword	$str
	.align		8
        /*0018*/ 	.dword	$str$1


//--------------------- .text._Z6kernelPcS_S_     --------------------------
	.section	.text._Z6kernelPcS_S_,"ax",@progbits
	.align	128
        .global         _Z6kernelPcS_S_
        .type           _Z6kernelPcS_S_,@function
        .size           _Z6kernelPcS_S_,(.L_x_50 - _Z6kernelPcS_S_)
        .other          _Z6kernelPcS_S_,@"STO_CUDA_ENTRY STV_DEFAULT"
_Z6kernelPcS_S_:
.text._Z6kernelPcS_S_:
[----:B------:R-:W0:Y:S01]  /*0000*/  LDC R1, c[0x0][0x37c] ;  /* 0x0000df00ff017b82 */ /* 0x000e220000000800 */
[----:B------:R-:W1:Y:S07]  /*0010*/  S2R R2, SR_TID.X ;  /* 0x0000000000027919 */ /* 0x000e6e0000002100 */
[----:B------:R-:W2:Y:S01]  /*0020*/  S2UR UR4, SR_CTAID.X ;  /* 0x00000000000479c3 */ /* 0x000ea20000002500 */
[----:B------:R-:W2:Y:S01]  /*0030*/  LDCU.128 UR8, c[0x0][0x380] ;  /* 0x00007000ff0877ac */ /* 0x000ea20008000c00 */
[----:B0-----:R-:W-:Y:S01]  /*0040*/  VIADD R1, R1, 0xffffffe0 ;  /* 0xffffffe001017836 */ /* 0x001fe20000000000 */
[----:B------:R-:W0:Y:S01]  /*0050*/  S2R R8, SR_TID.Y ;  /* 0x0000000000087919 */ /* 0x000e220000002200 */
[----:B------:R-:W3:Y:S04]  /*0060*/  LDCU.64 UR36, c[0x0][0x358] ;  /* 0x00006b00ff2477ac */ /* 0x000ee80008000a00 */
[----:B------:R-:W4:Y:S01]  /*0070*/  S2UR UR5, SR_CTAID.Y ;  /* 0x00000000000579c3 */ /* 0x000f220000002600 */
[----:B--2---:R-:W-:-:S04]  /*0080*/  UIADD3 UR6, UP0, UPT, UR4, UR8, URZ ;  /* 0x0000000804067290 */ /* 0x004fc8000ff1e0ff */
[----:B------:R-:W-:Y:S01]  /*0090*/  UIADD3.X UR7, UPT, UPT, URZ, UR9, URZ, UP0, !UPT ;  /* 0x00000009ff077290 */ /* 0x000fe200087fe4ff */
[----:B-1----:R-:W-:Y:S01]  /*00a0*/  IADD3 R2, P0, PT, R2, UR10, RZ ;  /* 0x0000000a02027c10 */ /* 0x002fe2000ff1e0ff */
[----:B----4-:R-:W-:Y:S01]  /*00b0*/  UIADD3 UR5, UP1, UPT, UR5, UR8, URZ ;  /* 0x0000000805057290 */ /* 0x010fe2000ff3e0ff */
[----:B0-----:R-:W-:-:S03]  /*00c0*/  IADD3 R8, P1, PT, R8, UR10, RZ ;  /* 0x0000000a08087c10 */ /* 0x001fc6000ff3e0ff */
[----:B------:R-:W-:Y:S01]  /*00d0*/  UIADD3.X UR4, UPT, UPT, URZ, UR9, URZ, UP1, !UPT ;  /* 0x00000009ff047290 */ /* 0x000fe20008ffe4ff */
[----:B------:R-:W-:Y:S02]  /*00e0*/  IMAD.X R3, RZ, RZ, UR11, P0 ;  /* 0x0000000bff037e24 */ /* 0x000fe400080e06ff */
[----:B------:R-:W-:Y:S02]  /*00f0*/  IMAD.U32 R4, RZ, RZ, UR6 ;  /* 0x00000006ff047e24 */ /* 0x000fe4000f8e00ff */
[----:B------:R-:W-:Y:S01]  /*0100*/  IMAD.X R9, RZ, RZ, UR11, P1 ;  /* 0x0000000bff097e24 */ /* 0x000fe200088e06ff */
[----:B---3--:R0:W2:Y:S01]  /*0110*/  LDG.E.U8 R23, desc[UR36][R2.64] ;  /* 0x0000002402177981 */ /* 0x0080a2000c1e1100 */
[----:B------:R-:W-:Y:S02]  /*0120*/  IMAD.U32 R5, RZ, RZ, UR7 ;  /* 0x00000007ff057e24 */ /* 0x000fe4000f8e00ff */
[----:B------:R-:W-:Y:S01]  /*0130*/  IMAD.U32 R6, RZ, RZ, UR5 ;  /* 0x00000005ff067e24 */ /* 0x000fe2000f8e00ff */
[----:B------:R-:W2:Y:S01]  /*0140*/  LDG.E.U8 R22, desc[UR36][R8.64] ;  /* 0x0000002408167981 */ /* 0x000ea2000c1e1100 */
[----:B------:R-:W-:-:S03]  /*0150*/  IMAD.U32 R7, RZ, RZ, UR4 ;  /* 0x00000004ff077e24 */ /* 0x000fc6000f8e00ff */
[----:B------:R1:W3:Y:S04]  /*0160*/  LDG.E.U8 R19, desc[UR36][R4.64] ;  /* 0x0000002404137981 */ /* 0x0002e8000c1e1100 */
[----:B------:R-:W3:Y:S01]  /*0170*/  LDG.E.U8 R18, desc[UR36][R6.64] ;  /* 0x0000002406127981 */ /* 0x000ee2000c1e1100 */
[----:B0-----:R-:W-:Y:S01]  /*0180*/  MOV R2, 0x0 ;  /* 0x0000000000027802 */ /* 0x001fe20000000f00 */
[----:B------:R-:W0:Y:S05]  /*0190*/  LDCU UR4, c[0x0][0x2f8] ;  /* 0x00005f00ff0477ac */ /* 0x000e2a0008000800 */
[----:B------:R-:W4:Y:S01]  /*01a0*/  LDC.64 R2, c[0x4][R2] ;  /* 0x0100000002027b82 */ /* 0x000f220000000a00 */
[----:B------:R-:W5:Y:S01]  /*01b0*/  LDCU UR5, c[0x0][0x2fc] ;  /* 0x00005f80ff0577ac */ /* 0x000f620008000800 */
[----:B------:R-:W-:Y:S01]  /*01c0*/  R2UR UR38, R1 ;  /* 0x00000000012672ca */ /* 0x000fe200000e0000 */
[----:B-1----:R-:W-:-:S02]  /*01d0*/  IMAD.MOV.U32 R4, RZ, RZ, 0xb ;  /* 0x0000000bff047424 */ /* 0x002fc400078e00ff */
[----:B------:R-:W-:-:S10]  /*01e0*/  IMAD.MOV.U32 R5, RZ, RZ, RZ ;  /* 0x000000ffff057224 */ /* 0x000fd400078e00ff */
[----:B0-----:R-:W-:-:S04]  /*01f0*/  UIADD3 UR38, UP0, UPT, UR38, UR4, URZ ;  /* 0x0000000426267290 */ /* 0x001fc8000ff1e0ff */
[----:B-----5:R-:W-:Y:S01]  /*0200*/  UIADD3.X UR39, UPT, UPT, URZ, UR5, URZ, UP0, !UPT ;  /* 0x00000005ff277290 */ /* 0x020fe200087fe4ff */
[----:B--2---:R-:W-:Y:S02]  /*0210*/  PRMT R0, R23, 0x3340, R22 ;  /* 0x0000334017007816 */ /* 0x004fe40000000016 */
[----:B---3--:R-:W-:-:S04]  /*0220*/  PRMT R11, R19, 0x3340, R18 ;  /* 0x00003340130b7816 */ /* 0x008fc80000000012 */
[----:B------:R-:W-:-:S05]  /*0230*/  PRMT R0, R11, 0x5410, R0 ;  /* 0x000054100b007816 */ /* 0x000fca0000000000 */
[----:B----4-:R0:W-:Y:S02]  /*0240*/  STL [R1], R0 ;  /* 0x0000000001007387 */ /* 0x0101e40000100800 */
[----:B------:R-:W-:-:S07]  /*0250*/  LEPC R20, `(.L_x_0) ;  /* 0x000000001014794e */ /* 0x000fce0000000000 */
[----:B0-----:R-:W-:Y:S05]  /*0260*/  CALL.ABS.NOINC R2 ;  /* 0x0000000002007343 */ /* 0x001fea0003c00000 */
.L_x_0:
[----:B------:R-:W0:Y:S02]  /*0270*/  LDC.64 R2, c[0x0][0x390] ;  /* 0x0000e400ff027b82 */ /* 0x000e240000000a00 */
[----:B0-----:R-:W2:Y:S01]  /*0280*/  LDG.E.U8 R14, desc[UR36][R2.64] ;  /* 0x00000024020e7981 */ /* 0x001ea2000c1e1100 */
[----:B------:R-:W-:Y:S02]  /*0290*/  IMAD.MOV.U32 R16, RZ, RZ, R4 ;  /* 0x000000ffff107224 */ /* 0x000fe400078e0004 */
[----:B------:R-:W-:Y:S02]  /*02a0*/  IMAD.MOV.U32 R17, RZ, RZ, R5 ;  /* 0x000000ffff117224 */ /* 0x000fe400078e0005 */
[----:B--2---:R-:W-:-:S05]  /*02b0*/  VIADD R25, R14, 0x2 ;  /* 0x000000020e197836 */ /* 0x004fca0000000000 */
[----:B------:R0:W-:Y:S04]  /*02c0*/  ST.E.U8 desc[UR36][R16.64], R25 ;  /* 0x0000001910007985 */ /* 0x0001e8000c101124 */
[----:B------:R-:W2:Y:S02]  /*02d0*/  LDG.E.U8 R20, desc[UR36][R2.64] ;  /* 0x0000002402147981 */ /* 0x000ea4000c1e1100 */
[----:B--2---:R-:W-:-:S05]  /*02e0*/  VIADD R21, R20, 0xfffffffe ;  /* 0xfffffffe14157836 */ /* 0x004fca0000000000 */
[----:B------:R1:W-:Y:S04]  /*02f0*/  ST.E.U8 desc[UR36][R16.64+0x1], R21 ;  /* 0x0000011510007985 */ /* 0x0003e8000c101124 */
[----:B------:R-:W2:Y:S02]  /*0300*/  LDG.E.U8 R12, desc[UR36][R2.64] ;  /* 0x00000024020c7981 */ /* 0x000ea4000c1e1100 */
[----:B--2---:R-:W-:-:S05]  /*0310*/  VIADD R15, R12, 0x1 ;  /* 0x000000010c0f7836 */ /* 0x004fca0000000000 */
[----:B------:R2:W-:Y:S04]  /*0320*/  ST.E.U8 desc[UR36][R16.64+0x2], R15 ;  /* 0x0000020f10007985 */ /* 0x0005e8000c101124 */
[----:B------:R-:W3:Y:S02]  /*0330*/  LDG.E.U8 R0, desc[UR36][R2.64+0x1] ;  /* 0x0000012402007981 */ /* 0x000ee4000c1e1100 */
[----:B---3--:R-:W-:-:S05]  /*0340*/  VIADD R5, R0, 0x3 ;  /* 0x0000000300057836 */ /* 0x008fca0000000000 */
        /* <DEDUP_REMOVED lines=14> */
[----:B---3--:R-:W-:-:S13]  /*0430*/  R2UR UR4, R24 ;  /* 0x00000000180472ca */ /* 0x008fda00000e0000 */
[----:B------:R-:W-:-:S06]  /*0440*/  UIADD3 UR5, UPT, UPT, UR4, 0x4, URZ ;  /* 0x0000000404057890 */ /* 0x000fcc000fffe0ff */
[----:B------:R-:W-:-:S05]  /*0450*/  IMAD.U32 R27, RZ, RZ, UR5 ;  /* 0x00000005ff1b7e24 */ /* 0x000fca000f8e00ff */
[----:B------:R2:W-:Y:S04]  /*0460*/  ST.E.U8 desc[UR36][R16.64+0x8], R27 ;  /* 0x0000081b10007985 */ /* 0x0005e8000c101124 */
[----:B------:R3:W4:Y:S04]  /*0470*/  LDG.E.U8 R24, desc[UR36][R2.64+0x3] ;  /* 0x0000032402187981 */ /* 0x000728000c1e1100 */
[----:B------:R2:W-:Y:S01]  /*0480*/  ST.E.U8 desc[UR36][R16.64+0xa], RZ ;  /* 0x00000aff10007985 */ /* 0x0005e2000c101124 */
[----:B---3--:R-:W-:-:S04]  /*0490*/  PRMT R2, R21, 0x8880, RZ ;  /* 0x0000888015027816 */ /* 0x008fc800000000ff */
[----:B------:R-:W-:Y:S02]  /*04a0*/  ISETP.GT.AND P1, PT, R2, 0x5a, PT ;  /* 0x0000005a0200780c */ /* 0x000fe40003f24270 */
[----:B----4-:R-:W-:Y:S02]  /*04b0*/  R2UR UR6, R24 ;  /* 0x00000000180672ca */ /* 0x010fe400000e0000 */
[----:B------:R-:W-:-:S04]  /*04c0*/  PRMT R24, R25, 0x8880, RZ ;  /* 0x0000888019187816 */ /* 0x000fc800000000ff */
[----:B------:R-:W-:-:S07]  /*04d0*/  ISETP.GE.AND P0, PT, R24, 0x5b, PT ;  /* 0x0000005b1800780c */ /* 0x000fce0003f06270 */
[----:B------:R-:W-:-:S06]  /*04e0*/  UIADD3 UR7, UPT, UPT, UR6, -0x4, URZ ;  /* 0xfffffffc06077890 */ /* 0x000fcc000fffe0ff */
[----:B0-----:R-:W-:Y:S02]  /*04f0*/  IMAD.U32 R25, RZ, RZ, UR7 ;  /* 0x00000007ff197e24 */ /* 0x001fe4000f8e00ff */
[----:B-1----:R-:W-:-:S03]  /*0500*/  @P0 VIADD R21, R14, 0xffffffe9 ;  /* 0xffffffe90e150836 */ /* 0x002fc60000000000 */
[----:B------:R2:W-:Y:S04]  /*0510*/  ST.E.U8 desc[UR36][R16.64+0x9], R25 ;  /* 0x0000091910007985 */ /* 0x0005e8000c101124 */
[----:B------:R2:W-:Y:S01]  /*0520*/  @P0 ST.E.U8 desc[UR36][R16.64], R21 ;  /* 0x0000001510000985 */ /* 0x0005e2000c101124 */
[----:B------:R-:W-:Y:S05]  /*0530*/  @P0 BRA `(.L_x_1) ;  /* 0x0000000000140947 */ /* 0x000fea0003800000 */
[----:B------:R-:W-:-:S13]  /*0540*/  ISETP.GT.AND P0, PT, R24, 0x40, PT ;  /* 0x000000401800780c */ /* 0x000fda0003f04270 */
[----:B------:R-:W-:-:S05]  /*0550*/  @!P0 IMAD.MOV R3, RZ, RZ, -R14 ;  /* 0x000000ffff038224 */ /* 0x000fca00078e0a0e */
[----:B------:R-:W-:-:S05]  /*0560*/  @!P0 PRMT R3, R3, 0x7710, RZ ;  /* 0x0000771003038816 */ /* 0x000fca00000000ff */
[----:B------:R-:W-:-:S05]  /*0570*/  @!P0 VIADD R3, R3, 0xffffff80 ;  /* 0xffffff8003038836 */ /* 0x000fca0000000000 */
[----:B------:R0:W-:Y:S02]  /*0580*/  @!P0 ST.E.U8 desc[UR36][R16.64], R3 ;  /* 0x0000000310008985 */ /* 0x0001e4000c101124 */
.L_x_1:
[----:B------:R-:W-:Y:S05]  /*0590*/  @P1 BRA `(.L_x_2) ;  /* 0x00000000001c1947 */ /* 0x000fea0003800000 */
[----:B------:R-:W-:-:S13]  /*05a0*/  ISETP.GT.AND P0, PT, R2, 0x40, PT ;  /* 0x000000400200780c */ /* 0x000fda0003f04270 */
[----:B------:R-:W-:Y:S05]  /*05b0*/  @P0 BRA `(.L_x_3) ;  /* 0x00000000001c0947 */ /* 0x000fea0003800000 */
[----:B0-----:R-:W-:-:S05]  /*05c0*/  IMAD.MOV R3, RZ, RZ, -R20 ;  /* 0x000000ffff037224 */ /* 0x001fca00078e0a14 */
[----:B------:R-:W-:-:S05]  /*05d0*/  PRMT R3, R3, 0x7710, RZ ;  /* 0x0000771003037816 */ /* 0x000fca00000000ff */
[----:B------:R-:W-:-:S05]  /*05e0*/  VIADD R3, R3, 0xffffff84 ;  /* 0xffffff8403037836 */ /* 0x000fca0000000000 */
[----:B------:R1:W-:Y:S01]  /*05f0*/  ST.E.U8 desc[UR36][R16.64+0x1], R3 ;  /* 0x0000010310007985 */ /* 0x0003e2000c101124 */
[----:B------:R-:W-:Y:S05]  /*0600*/  BRA `(.L_x_3) ;  /* 0x0000000000087947 */ /* 0x000fea0003800000 */
.L_x_2:
[----:B0-----:R-:W-:-:S05]  /*0610*/  VIADD R3, R20, 0xffffffe5 ;  /* 0xffffffe514037836 */ /* 0x001fca0000000000 */
[----:B------:R0:W-:Y:S02]  /*0620*/  ST.E.U8 desc[UR36][R16.64+0x1], R3 ;  /* 0x0000010310007985 */ /* 0x0001e4000c101124 */
.L_x_3:
[----:B------:R-:W-:-:S04]  /*0630*/  PRMT R2, R15, 0x8880, RZ ;  /* 0x000088800f027816 */ /* 0x000fc800000000ff */
[----:B------:R-:W-:-:S13]  /*0640*/  ISETP.GT.AND P0, PT, R2, 0x5a, PT ;  /* 0x0000005a0200780c */ /* 0x000fda0003f04270 */
[----:B------:R-:W-:Y:S05]  /*0650*/  @P0 BRA `(.L_x_4) ;  /* 0x00000000001c0947 */ /* 0x000fea0003800000 */
[----:B------:R-:W-:-:S13]  /*0660*/  ISETP.GT.AND P0, PT, R2, 0x40, PT ;  /* 0x000000400200780c */ /* 0x000fda0003f04270 */
[----:B------:R-:W-:Y:S05]  /*0670*/  @P0 BRA `(.L_x_5) ;  /* 0x00000000001c0947 */ /* 0x000fea0003800000 */
[----:B01----:R-:W-:-:S05]  /*0680*/  IMAD.MOV R3, RZ, RZ, -R12 ;  /* 0x000000ffff037224 */ /* 0x003fca00078e0a0c */
[----:B------:R-:W-:-:S05]  /*0690*/  PRMT R3, R3, 0x7710, RZ ;  /* 0x0000771003037816 */ /* 0x000fca00000000ff */
[----:B------:R-:W-:-:S05]  /*06a0*/  VIADD R3, R3, 0xffffff81 ;  /* 0xffffff8103037836 */ /* 0x000fca0000000000 */
[----:B------:R3:W-:Y:S01]  /*06b0*/  ST.E.U8 desc[UR36][R16.64+0x2], R3 ;  /* 0x0000020310007985 */ /* 0x0007e2000c101124 */
[----:B------:R-:W-:Y:S05]  /*06c0*/  BRA `(.L_x_5) ;  /* 0x0000000000087947 */ /* 0x000fea0003800000 */
.L_x_4:
[----:B01----:R-:W-:-:S05]  /*06d0*/  VIADD R3, R12, 0xffffffe8 ;  /* 0xffffffe80c037836 */ /* 0x003fca0000000000 */
[----:B------:R4:W-:Y:S02]  /*06e0*/  ST.E.U8 desc[UR36][R16.64+0x2], R3 ;  /* 0x0000020310007985 */ /* 0x0009e4000c101124 */
.L_x_5:
[----:B------:R-:W-:-:S04]  /*06f0*/  PRMT R2, R5, 0x8880, RZ ;  /* 0x0000888005027816 */ /* 0x000fc800000000ff */
[----:B------:R-:W-:-:S13]  /*0700*/  ISETP.GT.AND P0, PT, R2, 0x5a, PT ;  /* 0x0000005a0200780c */ /* 0x000fda0003f04270 */
[----:B------:R-:W-:Y:S05]  /*0710*/  @P0 BRA `(.L_x_6) ;  /* 0x0000000000140947 */ /* 0x000fea0003800000 */
[----:B------:R-:W-:-:S13]  /*0720*/  ISETP.GT.AND P0, PT, R2, 0x40, PT ;  /* 0x000000400200780c */ /* 0x000fda0003f04270 */
[----:B------:R-:W-:Y:S05]  /*0730*/  @P0 BRA `(.L_x_7) ;  /* 0x0000000000140947 */ /* 0x000fea0003800000 */
[----:B01-34-:R-:W-:-:S05]  /*0740*/  LOP3.LUT R3, R0, 0x7f, RZ, 0x3c, !PT ;  /* 0x0000007f00037812 */ /* 0x01bfca00078e3cff */
[----:B------:R0:W-:Y:S01]  /*0750*/  ST.E.U8 desc[UR36][R16.64+0x3], R3 ;  /* 0x0000030310007985 */ /* 0x0001e2000c101124 */
[----:B------:R-:W-:Y:S05]  /*0760*/  BRA `(.L_x_7) ;  /* 0x0000000000087947 */ /* 0x000fea0003800000 */
.L_x_6:
[----:B01-34-:R-:W-:-:S05]  /*0770*/  VIADD R3, R0, 0xffffffea ;  /* 0xffffffea00037836 */ /* 0x01bfca0000000000 */
[----:B------:R0:W-:Y:S02]  /*0780*/  ST.E.U8 desc[UR36][R16.64+0x3], R3 ;  /* 0x0000030310007985 */ /* 0x0001e4000c101124 */
.L_x_7:
[----:B------:R-:W-:-:S04]  /*0790*/  PRMT R0, R7, 0x8880, RZ ;  /* 0x0000888007007816 */ /* 0x000fc800000000ff */
[----:B------:R-:W-:-:S13]  /*07a0*/  ISETP.GT.AND P0, PT, R0, 0x5a, PT ;  /* 0x0000005a0000780c */ /* 0x000fda0003f04270 */
[----:B------:R-:W-:Y:S05]  /*07b0*/  @P0 BRA `(.L_x_8) ;  /* 0x00000000001c0947 */ /* 0x000fea0003800000 */
[----:B------:R-:W-:-:S13]  /*07c0*/  ISETP.GT.AND P0, PT, R0, 0x40, PT ;  /* 0x000000400000780c */ /* 0x000fda0003f04270 */
[----:B------:R-:W-:Y:S05]  /*07d0*/  @P0 BRA `(.L_x_9) ;  /* 0x00000000001c0947 */ /* 0x000fea0003800000 */
[----:B01-34-:R-:W-:-:S05]  /*07e0*/  IMAD.MOV R3, RZ, RZ, -R4 ;  /* 0x000000ffff037224 */ /* 0x01bfca00078e0a04 */
[----:B------:R-:W-:-:S05]  /*07f0*/  PRMT R3, R3, 0x7710, RZ ;  /* 0x0000771003037816 */ /* 0x000fca00000000ff */
[----:B------:R-:W-:-:S05]  /*0800*/  VIADD R3, R3, 0xffffff85 ;  /* 0xffffff8503037836 */ /* 0x000fca0000000000 */
[----:B------:R0:W-:Y:S01]  /*0810*/  ST.E.U8 desc[UR36][R16.64+0x4], R3 ;  /* 0x0000040310007985 */ /* 0x0001e2000c101124 */
[----:B------:R-:W-:Y:S05]  /*0820*/  BRA `(.L_x_9) ;  /* 0x0000000000087947 */ /* 0x000fea0003800000 */
.L_x_8:
[----:B01-34-:R-:W-:-:S05]  /*0830*/  VIADD R3, R4, 0xffffffe4 ;  /* 0xffffffe404037836 */ /* 0x01bfca0000000000 */
[----:B------:R0:W-:Y:S02]  /*0840*/  ST.E.U8 desc[UR36][R16.64+0x4], R3 ;  /* 0x0000040310007985 */ /* 0x0001e4000c101124 */
.L_x_9:
        /* <DEDUP_REMOVED lines=10> */
.L_x_10:
[----:B01-34-:R-:W-:-:S05]  /*08f0*/  VIADD R3, R6, 0xffffffe6 ;  /* 0xffffffe606037836 */ /* 0x01bfca0000000000 */
[----:B------:R0:W-:Y:S02]  /*0900*/  ST.E.U8 desc[UR36][R16.64+0x5], R3 ;  /* 0x0000050310007985 */ /* 0x0001e4000c101124 */
.L_x_11:
        /* <DEDUP_REMOVED lines=10> */
.L_x_12:
[----:B01-34-:R-:W-:-:S05]  /*09b0*/  VIADD R3, R8, 0xfffffff9 ;  /* 0xfffffff908037836 */ /* 0x01bfca0000000000 */
[----:B------:R0:W-:Y:S02]  /*09c0*/  ST.E.U8 desc[UR36][R16.64+0x6], R3 ;  /* 0x0000060310007985 */ /* 0x0001e4000c101124 */
.L_x_13:
        /* <DEDUP_REMOVED lines=10> */
.L_x_14:
[----:B01-34-:R-:W-:-:S05]  /*0a70*/  VIADD R3, R10, 0xfffffff5 ;  /* 0xfffffff50a037836 */ /* 0x01bfca0000000000 */
[----:B------:R0:W-:Y:S02]  /*0a80*/  ST.E.U8 desc[UR36][R16.64+0x7], R3 ;  /* 0x0000070310007985 */ /* 0x0001e4000c101124 */
.L_x_15:
[----:B------:R-:W-:-:S04]  /*0a90*/  UPRMT UR5, UR5, 0x8880, URZ ;  /* 0x0000888005057896 */ /* 0x000fc800080000ff */
[----:B------:R-:W-:-:S09]  /*0aa0*/  UISETP.GT.AND UP0, UPT, UR5, 0x39, UPT ;  /* 0x000000390500788c */ /* 0x000fd2000bf04270 */
[----:B------:R-:W-:Y:S05]  /*0ab0*/  BRA.U UP0, `(.L_x_16) ;  /* 0x0000000100207547 */ /* 0x000fea000b800000 */
[----:B------:R-:W-:-:S09]  /*0ac0*/  UISETP.GT.AND UP0, UPT, UR5, 0x2f, UPT ;  /* 0x0000002f0500788c */ /* 0x000fd2000bf04270 */
[----:B------:R-:W-:Y:S05]  /*0ad0*/  BRA.U UP0, `(.L_x_17) ;  /* 0x0000000100247547 */ /* 0x000fea000b800000 */
[----:B------:R-:W-:-:S04]  /*0ae0*/  UIADD3 UR4, UPT, UPT, URZ, -UR4, URZ ;  /* 0x80000004ff047290 */ /* 0x000fc8000fffe0ff */
[----:B------:R-:W-:-:S04]  /*0af0*/  UPRMT UR4, UR4, 0x7710, URZ ;  /* 0x0000771004047896 */ /* 0x000fc800080000ff */
[----:B------:R-:W-:-:S06]  /*0b00*/  UIADD3 UR4, UPT, UPT, UR4, 0x5c, URZ ;  /* 0x0000005c04047890 */ /* 0x000fcc000fffe0ff */
[----:B01-34-:R-:W-:-:S05]  /*0b10*/  IMAD.U32 R3, RZ, RZ, UR4 ;  /* 0x00000004ff037e24 */ /* 0x01bfca000f8e00ff */
[----:B------:R0:W-:Y:S01]  /*0b20*/  ST.E.U8 desc[UR36][R16.64+0x8], R3 ;  /* 0x0000080310007985 */ /* 0x0001e2000c101124 */
[----:B------:R-:W-:Y:S05]  /*0b30*/  BRA `(.L_x_17) ;  /* 0x00000000000c7947 */ /* 0x000fea0003800000 */
.L_x_16:
[----:B------:R-:W-:-:S06]  /*0b40*/  UIADD3 UR4, UPT, UPT, UR4, -0x5, URZ ;  /* 0xfffffffb04047890 */ /* 0x000fcc000fffe0ff */
[----:B01-34-:R-:W-:-:S05]  /*0b50*/  IMAD.U32 R3, RZ, RZ, UR4 ;  /* 0x00000004ff037e24 */ /* 0x01bfca000f8e00ff */
[----:B------:R0:W-:Y:S02]  /*0b60*/  ST.E.U8 desc[UR36][R16.64+0x8], R3 ;  /* 0x0000080310007985 */ /* 0x0001e4000c101124 */
.L_x_17:
        /* <DEDUP_REMOVED lines=11> */
.L_x_18:
[----:B------:R-:W-:-:S06]  /*0c20*/  UIADD3 UR6, UPT, UPT, UR6, -0xd, URZ ;  /* 0xfffffff306067890 */ /* 0x000fcc000fffe0ff */
[----:B01-34-:R-:W-:-:S05]  /*0c30*/  IMAD.U32 R3, RZ, RZ, UR6 ;  /* 0x00000006ff037e24 */ /* 0x01bfca000f8e00ff */
[----:B------:R0:W-:Y:S02]  /*0c40*/  ST.E.U8 desc[UR36][R16.64+0x9], R3 ;  /* 0x0000090310007985 */ /* 0x0001e4000c101124 */
.L_x_19:
[----:B------:R-:W-:Y:S01]  /*0c50*/  MOV R0, 0x0 ;  /* 0x0000000000007802 */ /* 0x000fe20000000f00 */
[----:B------:R-:W-:Y:S02]  /*0c60*/  IMAD.MOV.U32 R4, RZ, RZ, 0xb ;  /* 0x0000000bff047424 */ /* 0x000fe400078e00ff */
[----:B--2---:R-:W-:Y:S01]  /*0c70*/  IMAD.MOV.U32 R5, RZ, RZ, RZ ;  /* 0x000000ffff057224 */ /* 0x004fe200078e00ff */
[----:B01-34-:R0:W1:Y:S06]  /*0c80*/  LDC.64 R2, c[0x4][R0] ;  /* 0x0100000000027b82 */ /* 0x01b06c0000000a00 */
[----:B------:R-:W-:-:S07]  /*0c90*/  LEPC R20, `(.L_x_20) ;  /* 0x000000001014794e */ /* 0x000fce0000000000 */
[----:B01----:R-:W-:Y:S05]  /*0ca0*/  CALL.ABS.NOINC R2 ;  /* 0x0000000002007343 */ /* 0x003fea0003c00000 */
.L_x_20:
[C---:B------:R-:W-:Y:S01]  /*0cb0*/  VIADD R27, R19.reuse, 0x2 ;  /* 0x00000002131b7836 */ /* 0x040fe20000000000 */
[C---:B------:R-:W-:Y:S01]  /*0cc0*/  IADD3 R21, PT, PT, R18.reuse, 0x3, RZ ;  /* 0x0000000312157810 */ /* 0x040fe20007ffe0ff */
[C---:B------:R-:W-:Y:S01]  /*0cd0*/  VIADD R29, R19.reuse, 0xfffffffe ;  /* 0xfffffffe131d7836 */ /* 0x040fe20000000000 */
[----:B------:R0:W-:Y:S01]  /*0ce0*/  ST.E.U8 desc[UR36][R4.64+0xa], RZ ;  /* 0x00000aff04007985 */ /* 0x0001e2000c101124 */
[----:B------:R-:W-:Y:S01]  /*0cf0*/  VIADD R25, R19, 0x1 ;  /* 0x0000000113197836 */ /* 0x000fe20000000000 */
[----:B------:R-:W-:Y:S01]  /*0d00*/  PRMT R0, R27, 0x8880, RZ ;  /* 0x000088801b007816 */ /* 0x000fe200000000ff */
[C---:B------:R-:W-:Y:S01]  /*0d10*/  VIADD R15, R18.reuse, 0xfffffffd ;  /* 0xfffffffd120f7836 */ /* 0x040fe20000000000 */
[----:B------:R0:W-:Y:S01]  /*0d20*/  ST.E.U8 desc[UR36][R4.64], R27 ;  /* 0x0000001b04007985 */ /* 0x0001e2000c101124 */
[----:B------:R-:W-:Y:S01]  /*0d30*/  VIADD R3, R18, 0xffffffff ;  /* 0xffffffff12037836 */ /* 0x000fe20000000000 */
[----:B------:R-:W-:Y:S01]  /*0d40*/  ISETP.GE.AND P0, PT, R0, 0x5b, PT ;  /* 0x0000005b0000780c */ /* 0x000fe20003f06270 */
[C---:B------:R-:W-:Y:S01]  /*0d50*/  VIADD R7, R23.reuse, 0x2 ;  /* 0x0000000217077836 */ /* 0x040fe20000000000 */
[----:B------:R0:W-:Y:S01]  /*0d60*/  ST.E.U8 desc[UR36][R4.64+0x1], R29 ;  /* 0x0000011d04007985 */ /* 0x0001e2000c101124 */
[----:B------:R-:W-:Y:S01]  /*0d70*/  VIADD R9, R23, 0xfffffffe ;  /* 0xfffffffe17097836 */ /* 0x000fe20000000000 */
[----:B------:R-:W-:Y:S01]  /*0d80*/  PRMT R6, R29, 0x8880, RZ ;  /* 0x000088801d067816 */ /* 0x000fe200000000ff */
[C---:B------:R-:W-:Y:S01]  /*0d90*/  VIADD R11, R22.reuse, 0x4 ;  /* 0x00000004160b7836 */ /* 0x040fe20000000000 */
[----:B------:R0:W-:Y:S01]  /*0da0*/  ST.E.U8 desc[UR36][R4.64+0x2], R25 ;  /* 0x0000021904007985 */ /* 0x0001e2000c101124 */
[----:B------:R-:W-:Y:S01]  /*0db0*/  VIADD R13, R22, 0xfffffffc ;  /* 0xfffffffc160d7836 */ /* 0x000fe20000000000 */
[----:B------:R-:W-:-:S02]  /*0dc0*/  PRMT R0, R0, 0x7710, RZ ;  /* 0x0000771000007816 */ /* 0x000fc400000000ff */
[----:B------:R0:W-:Y:S01]  /*0dd0*/  ST.E.U8 desc[UR36][R4.64+0x3], R21 ;  /* 0x0000031504007985 */ /* 0x0001e2000c101124 */
[----:B------:R-:W-:Y:S02]  /*0de0*/  ISETP.GT.AND P1, PT, R6, 0x5a, PT ;  /* 0x0000005a0600780c */ /* 0x000fe40003f24270 */
[----:B------:R-:W-:Y:S01]  /*0df0*/  @P0 VIADD R2, R19, 0xffffffe9 ;  /* 0xffffffe913020836 */ /* 0x000fe20000000000 */
[----:B------:R0:W-:Y:S04]  /*0e00*/  ST.E.U8 desc[UR36][R4.64+0x4], R15 ;  /* 0x0000040f04007985 */ /* 0x0001e8000c101124 */
[----:B------:R0:W-:Y:S01]  /*0e10*/  ST.E.U8 desc[UR36][R4.64+0x5], R3 ;  /* 0x0000050304007985 */ /* 0x0001e2000c101124 */
[----:B------:R-:W-:-:S03]  /*0e20*/  @P0 PRMT R0, R2, 0x7610, R0 ;  /* 0x0000761002000816 */ /* 0x000fc60000000000 */
[----:B------:R0:W-:Y:S04]  /*0e30*/  ST.E.U8 desc[UR36][R4.64+0x6], R7 ;  /* 0x0000060704007985 */ /* 0x0001e8000c101124 */
[----:B------:R0:W-:Y:S04]  /*0e40*/  ST.E.U8 desc[UR36][R4.64+0x7], R9 ;  /* 0x0000070904007985 */ /* 0x0001e8000c101124 */
[----:B------:R0:W-:Y:S04]  /*0e50*/  ST.E.U8 desc[UR36][R4.64+0x8], R11 ;  /* 0x0000080b04007985 */ /* 0x0001e8000c101124 */
[----:B------:R0:W-:Y:S04]  /*0e60*/  ST.E.U8 desc[UR36][R4.64+0x9], R13 ;  /* 0x0000090d04007985 */ /* 0x0001e8000c101124 */
[----:B------:R0:W-:Y:S01]  /*0e70*/  @P0 ST.E.U8 desc[UR36][R4.64], R2 ;  /* 0x0000000204000985 */ /* 0x0001e2000c101124 */
[----:B------:R-:W-:Y:S05]  /*0e80*/  @P0 BRA `(.L_x_21) ;  /* 0x00000000001c0947 */ /* 0x000fea0003800000 */
[----:B0-----:R-:W-:-:S04]  /*0e90*/  PRMT R2, R0, 0x9910, RZ ;  /* 0x0000991000027816 */ /* 0x001fc800000000ff */
[----:B------:R-:W-:-:S13]  /*0ea0*/  ISETP.GT.AND P0, PT, R2, 0x40, PT ;  /* 0x000000400200780c */ /* 0x000fda0003f04270 */
[----:B------:R-:W-:-:S05]  /*0eb0*/  @!P0 IMAD.MOV R27, RZ, RZ, -R19 ;  /* 0x000000ffff1b8224 */ /* 0x000fca00078e0a13 */
[----:B------:R-:W-:-:S05]  /*0ec0*/  @!P0 PRMT R27, R27, 0x7710, RZ ;  /* 0x000077101b1b8816 */ /* 0x000fca00000000ff */
[----:B------:R-:W-:-:S05]  /*0ed0*/  @!P0 VIADD R27, R27, 0xffffff80 ;  /* 0xffffff801b1b8836 */ /* 0x000fca0000000000 */
[----:B------:R1:W-:Y:S01]  /*0ee0*/  @!P0 ST.E.U8 desc[UR36][R4.64], R27 ;  /* 0x0000001b04008985 */ /* 0x0003e2000c101124 */
[----:B------:R-:W-:-:S07]  /*0ef0*/  @!P0 PRMT R0, R27, 0x7610, R0 ;  /* 0x000076101b008816 */ /* 0x000fce0000000000 */
.L_x_21:
        /* <DEDUP_REMOVED lines=8> */
.L_x_22:
[----:B01----:R-:W-:-:S05]  /*0f80*/  VIADD R27, R19, 0xffffffe5 ;  /* 0xffffffe5131b7836 */ /* 0x003fca0000000000 */
[----:B------:R0:W-:Y:S02]  /*0f90*/  ST.E.U8 desc[UR36][R4.64+0x1], R27 ;  /* 0x0000011b04007985 */ /* 0x0001e4000c101124 */
.L_x_23:
[----:B0-----:R-:W-:-:S04]  /*0fa0*/  PRMT R2, R25, 0x8880, RZ ;  /* 0x0000888019027816 */ /* 0x001fc800000000ff */
[----:B------:R-:W-:-:S13]  /*0fb0*/  ISETP.GT.AND P0, PT, R2, 0x5a, PT ;  /* 0x0000005a0200780c */ /* 0x000fda0003f04270 */
[----:B------:R-:W-:Y:S05]  /*0fc0*/  @P0 BRA `(.L_x_24) ;  /* 0x00000000001c0947 */ /* 0x000fea0003800000 */
[----:B------:R-:W-:-:S13]  /*0fd0*/  ISETP.GT.AND P0, PT, R2, 0x40, PT ;  /* 0x000000400200780c */ /* 0x000fda0003f04270 */
[----:B------:R-:W-:Y:S05]  /*0fe0*/  @P0 BRA `(.L_x_25) ;  /* 0x00000000001c0947 */ /* 0x000fea0003800000 */
[----:B------:R-:W-:-:S05]  /*0ff0*/  IMAD.MOV R19, RZ, RZ, -R19 ;  /* 0x000000ffff137224 */ /* 0x000fca00078e0a13 */
[----:B------:R-:W-:-:S05]  /*1000*/  PRMT R19, R19, 0x7710, RZ ;  /* 0x0000771013137816 */ /* 0x000fca00000000ff */
[----:B------:R-:W-:-:S05]  /*1010*/  VIADD R19, R19, 0xffffff81 ;  /* 0xffffff8113137836 */ /* 0x000fca0000000000 */
[----:B------:R0:W-:Y:S01]  /*1020*/  ST.E.U8 desc[UR36][R4.64+0x2], R19 ;  /* 0x0000021304007985 */ /* 0x0001e2000c101124 */
[----:B------:R-:W-:Y:S05]  /*1030*/  BRA `(.L_x_25) ;  /* 0x0000000000087947 */ /* 0x000fea0003800000 */
.L_x_24:
[----:B------:R-:W-:-:S05]  /*1040*/  VIADD R19, R19, 0xffffffe8 ;  /* 0xffffffe813137836 */ /* 0x000fca0000000000 */
[----:B------:R3:W-:Y:S02]  /*1050*/  ST.E.U8 desc[UR36][R4.64+0x2], R19 ;  /* 0x0000021304007985 */ /* 0x0007e4000c101124 */
.L_x_25:
[----:B------:R-:W-:-:S04]  /*1060*/  PRMT R2, R21, 0x8880, RZ ;  /* 0x0000888015027816 */ /* 0x000fc800000000ff */
[----:B------:R-:W-:-:S13]  /*1070*/  ISETP.GT.AND P0, PT, R2, 0x5a, PT ;  /* 0x0000005a0200780c */ /* 0x000fda0003f04270 */
[----:B------:R-:W-:Y:S05]  /*1080*/  @P0 BRA `(.L_x_26) ;  /* 0x0000000000140947 */ /* 0x000fea0003800000 */
[----:B------:R-:W-:-:S13]  /*1090*/  ISETP.GT.AND P0, PT, R2, 0x40, PT ;  /* 0x000000400200780c */ /* 0x000fda0003f04270 */
[----:B------:R-:W-:Y:S05]  /*10a0*/  @P0 BRA `(.L_x_27) ;  /* 0x0000000000140947 */ /* 0x000fea0003800000 */
[----:B0--3--:R-:W-:-:S05]  /*10b0*/  LOP3.LUT R19, R18, 0x7f, RZ, 0x3c, !PT ;  /* 0x0000007f12137812 */ /* 0x009fca00078e3cff */
[----:B------:R4:W-:Y:S01]  /*10c0*/  ST.E.U8 desc[UR36][R4.64+0x3], R19 ;  /* 0x0000031304007985 */ /* 0x0009e2000c101124 */
[----:B------:R-:W-:Y:S05]  /*10d0*/  BRA `(.L_x_27) ;  /* 0x0000000000087947 */ /* 0x000fea0003800000 */
.L_x_26:
[----:B0--3--:R-:W-:-:S05]  /*10e0*/  VIADD R19, R18, 0xffffffea ;  /* 0xffffffea12137836 */ /* 0x009fca0000000000 */
[----:B------:R0:W-:Y:S02]  /*10f0*/  ST.E.U8 desc[UR36][R4.64+0x3], R19 ;  /* 0x0000031304007985 */ /* 0x0001e4000c101124 */
.L_x_27:
[----:B------:R-:W-:-:S04]  /*1100*/  PRMT R2, R15, 0x8880, RZ ;  /* 0x000088800f027816 */ /* 0x000fc800000000ff */
        /* <DEDUP_REMOVED lines=9> */
.L_x_28:
[----:B------:R-:W-:-:S05]  /*11a0*/  VIADD R15, R18, 0xffffffe4 ;  /* 0xffffffe4120f7836 */ /* 0x000fca0000000000 */
[----:B------:R0:W-:Y:S02]  /*11b0*/  ST.E.U8 desc[UR36][R4.64+0x4], R15 ;  /* 0x0000040f04007985 */ /* 0x0001e4000c101124 */
.L_x_29:
        /* <DEDUP_REMOVED lines=10> */
.L_x_30:
[----:B------:R-:W-:-:S05]  /*1260*/  VIADD R3, R18, 0xffffffe6 ;  /* 0xffffffe612037836 */ /* 0x000fca0000000000 */
[----:B------:R0:W-:Y:S02]  /*1270*/  ST.E.U8 desc[UR36][R4.64+0x5], R3 ;  /* 0x0000050304007985 */ /* 0x0001e4000c101124 */
.L_x_31:
[----:B------:R-:W-:Y:S01]  /*1280*/  PRMT R2, R7, 0x8880, RZ ;  /* 0x0000888007027816 */ /* 0x000fe200000000ff */
[----:B------:R-:W-:Y:S03]  /*1290*/  BSSY.RECONVERGENT B0, `(.L_x_32) ;  /* 0x000000c000007945 */ /* 0x000fe60003800200 */
[----:B------:R-:W-:-:S13]  /*12a0*/  ISETP.GT.AND P0, PT, R2, 0x39, PT ;  /* 0x000000390200780c */ /* 0x000fda0003f04270 */
        /* <DEDUP_REMOVED lines=8> */
.L_x_33:
[----:B0-----:R-:W-:-:S05]  /*1330*/  VIADD R3, R23, 0xfffffff9 ;  /* 0xfffffff917037836 */ /* 0x001fca0000000000 */
[----:B------:R0:W-:Y:S02]  /*1340*/  ST.E.U8 desc[UR36][R4.64+0x6], R3 ;  /* 0x0000060304007985 */ /* 0x0001e4000c101124 */
.L_x_34:
[----:B------:R-:W-:Y:S05]  /*1350*/  BSYNC.RECONVERGENT B0 ;  /* 0x0000000000007941 */ /* 0x000fea0003800200 */
.L_x_32:
[----:B------:R-:W-:Y:S01]  /*1360*/  PRMT R2, R9, 0x8880, RZ ;  /* 0x0000888009027816 */ /* 0x000fe200000000ff */
[----:B------:R-:W-:Y:S03]  /*1370*/  BSSY.RECONVERGENT B0, `(.L_x_35) ;  /* 0x000000c000007945 */ /* 0x000fe60003800200 */
[----:B------:R-:W-:-:S13]  /*1380*/  ISETP.GT.AND P0, PT, R2, 0x39, PT ;  /* 0x000000390200780c */ /* 0x000fda0003f04270 */
[----:B------:R-:W-:Y:S05]  /*1390*/  @P0 BRA `(.L_x_36) ;  /* 0x00000000001c0947 */ /* 0x000fea0003800000 */
[----:B------:R-:W-:-:S13]  /*13a0*/  ISETP.GT.AND P0, PT, R2, 0x2f, PT ;  /* 0x0000002f0200780c */ /* 0x000fda0003f04270 */
[----:B------:R-:W-:Y:S05]  /*13b0*/  @P0 BRA `(.L_x_37) ;  /* 0x00000000001c0947 */ /* 0x000fea0003800000 */
[----:B0-----:R-:W-:-:S05]  /*13c0*/  IMAD.MOV R3, RZ, RZ, -R23 ;  /* 0x000000ffff037224 */ /* 0x001fca00078e0a17 */
[----:B------:R-:W-:-:S04]  /*13d0*/  PRMT R3, R3, 0x7710, RZ ;  /* 0x0000771003037816 */ /* 0x000fc800000000ff */
[----:B------:R-:W-:-:S05]  /*13e0*/  IADD3 R3, PT, PT, R3, 0x62, RZ ;  /* 0x0000006203037810 */ /* 0x000fca0007ffe0ff */
[----:B------:R0:W-:Y:S01]  /*13f0*/  ST.E.U8 desc[UR36][R4.64+0x7], R3 ;  /* 0x0000070304007985 */ /* 0x0001e2000c101124 */
[----:B------:R-:W-:Y:S05]  /*1400*/  BRA `(.L_x_37) ;  /* 0x0000000000087947 */ /* 0x000fea0003800000 */
.L_x_36:
[----:B------:R-:W-:-:S05]  /*1410*/  VIADD R23, R23, 0xfffffff5 ;  /* 0xfffffff517177836 */ /* 0x000fca0000000000 */
[----:B------:R0:W-:Y:S02]  /*1420*/  ST.E.U8 desc[UR36][R4.64+0x7], R23 ;  /* 0x0000071704007985 */ /* 0x0001e4000c101124 */
.L_x_37:
[----:B------:R-:W-:Y:S05]  /*1430*/  BSYNC.RECONVERGENT B0 ;  /* 0x0000000000007941 */ /* 0x000fea0003800200 */
.L_x_35:
        /* <DEDUP_REMOVED lines=11> */
.L_x_39:
[----:B0-----:R-:W-:-:S05]  /*14f0*/  VIADD R3, R22, 0xfffffffb ;  /* 0xfffffffb16037836 */ /* 0x001fca0000000000 */
[----:B------:R0:W-:Y:S02]  /*1500*/  ST.E.U8 desc[UR36][R4.64+0x8], R3 ;  /* 0x0000080304007985 */ /* 0x0001e4000c101124 */
.L_x_40:
[----:B------:R-:W-:Y:S05]  /*1510*/  BSYNC.RECONVERGENT B0 ;  /* 0x0000000000007941 */ /* 0x000fea0003800200 */
.L_x_38:
        /* <DEDUP_REMOVED lines=11> */
.L_x_42:
[----:B0-----:R-:W-:-:S05]  /*15d0*/  VIADD R3, R22, 0xfffffff3 ;  /* 0xfffffff316037836 */ /* 0x001fca0000000000 */
[----:B------:R0:W-:Y:S02]  /*15e0*/  ST.E.U8 desc[UR36][R4.64+0x9], R3 ;  /* 0x0000090304007985 */ /* 0x0001e4000c101124 */
.L_x_43:
[----:B------:R-:W-:Y:S05]  /*15f0*/  BSYNC.RECONVERGENT B0 ;  /* 0x0000000000007941 */ /* 0x000fea0003800200 */
.L_x_41:
[----:B------:R-:W-:Y:S01]  /*1600*/  LOP3.LUT P0, RZ, R0, 0xff, RZ, 0xc0, !PT ;  /* 0x000000ff00ff7812 */ /* 0x000fe2000780c0ff */
[----:B------:R-:W-:Y:S01]  /*1610*/  IMAD.MOV.U32 R2, RZ, RZ, R16 ;  /* 0x000000ffff027224 */ /* 0x000fe200078e0010 */
[----:B------:R-:W-:Y:S01]  /*1620*/  PRMT R6, RZ, 0x7610, R6 ;  /* 0x00007610ff067816 */ /* 0x000fe20000000006 */
[----:B0-----:R-:W-:-:S10]  /*1630*/  IMAD.MOV.U32 R3, RZ, RZ, R17 ;  /* 0x000000ffff037224 */ /* 0x001fd400078e0011 */
[----:B------:R-:W-:Y:S05]  /*1640*/  @!P0 BRA `(.L_x_44) ;  /* 0x0000000000448947 */ /* 0x000fea0003800000 */
[----:B------:R-:W-:Y:S01]  /*1650*/  BSSY.RECONVERGENT B0, `(.L_x_44) ;  /* 0x0000010000007945 */ /* 0x000fe20003800200 */
[----:B------:R-:W-:Y:S02]  /*1660*/  IMAD.MOV.U32 R2, RZ, RZ, R16 ;  /* 0x000000ffff027224 */ /* 0x000fe400078e0010 */
[----:B------:R-:W-:-:S07]  /*1670*/  IMAD.MOV.U32 R3, RZ, RZ, R17 ;  /* 0x000000ffff037224 */ /* 0x000fce00078e0011 */
.L_x_46:
[----:B------:R-:W5:Y:S01]  /*1680*/  LD.E.U8 R6, desc[UR36][R2.64] ;  /* 0x0000002402067980 */ /* 0x000f62000c101100 */
[----:B------:R-:W-:-:S04]  /*1690*/  LOP3.LUT R7, R0, 0xff, RZ, 0xc0, !PT ;  /* 0x000000ff00077812 */ /* 0x000fc800078ec0ff */
[----:B-----5:R-:W-:Y:S02]  /*16a0*/  ISETP.NE.AND P0, PT, R7, R6, PT ;  /* 0x000000060700720c */ /* 0x020fe40003f05270 */
[----:B------:R-:W-:-:S11]  /*16b0*/  PRMT R6, R0, 0x7610, R6 ;  /* 0x0000761000067816 */ /* 0x000fd60000000006 */
[----:B------:R-:W-:Y:S05]  /*16c0*/  @P0 BRA `(.L_x_45) ;  /* 0x0000000000200947 */ /* 0x000fea0003800000 */
[----:B------:R1:W5:Y:S01]  /*16d0*/  LD.E.U8 R0, desc[UR36][R4.64+0x1] ;  /* 0x0000012404007980 */ /* 0x000362000c101100 */
[----:B------:R-:W-:-:S05]  /*16e0*/  IADD3 R2, P2, PT, R2, 0x1, RZ ;  /* 0x0000000102027810 */ /* 0x000fca0007f5e0ff */
[----:B------:R-:W-:Y:S01]  /*16f0*/  IMAD.X R3, RZ, RZ, R3, P2 ;  /* 0x000000ffff037224 */ /* 0x000fe200010e0603 */
[----:B-1234-:R-:W-:-:S05]  /*1700*/  IADD3 R4, P1, PT, R4, 0x1, RZ ;  /* 0x0000000104047810 */ /* 0x01efca0007f3e0ff */
[----:B------:R-:W-:Y:S01]  /*1710*/  IMAD.X R5, RZ, RZ, R5, P1 ;  /* 0x000000ffff057224 */ /* 0x000fe200008e0605 */
[----:B-----5:R-:W-:-:S13]  /*1720*/  ISETP.NE.AND P0, PT, R0, RZ, PT ;  /* 0x000000ff0000720c */ /* 0x020fda0003f05270 */
[----:B------:R-:W-:Y:S05]  /*1730*/  @P0 BRA `(.L_x_46) ;  /* 0xfffffffc00d00947 */ /* 0x000fea000383ffff */
[----:B------:R-:W-:-:S07]  /*1740*/  PRMT R6, RZ, 0x7610, R6 ;  /* 0x00007610ff067816 */ /* 0x000fce0000000006 */
.L_x_45:
[----:B------:R-:W-:Y:S05]  /*1750*/  BSYNC.RECONVERGENT B0 ;  /* 0x0000000000007941 */ /* 0x000fea0003800200 */
.L_x_44:
[----:B------:R-:W5:Y:S01]  /*1760*/  LD.E.U8 R0, desc[UR36][R2.64] ;  /* 0x0000002402007980 */ /* 0x000f62000c101100 */
[----:B-1234-:R-:W-:-:S04]  /*1770*/  LOP3.LUT R5, R6, 0xff, RZ, 0xc0, !PT ;  /* 0x000000ff06057812 */ /* 0x01efc800078ec0ff */
[----:B-----5:R-:W-:-:S13]  /*1780*/  ISETP.NE.AND P0, PT, R5, R0, PT ;  /* 0x000000000500720c */ /* 0x020fda0003f05270 */
[----:B------:R-:W-:Y:S05]  /*1790*/  @P0 EXIT ;  /* 0x000000000000094d */ /* 0x000fea0003800000 */
[----:B------:R-:W0:Y:S01]  /*17a0*/  LDC.64 R14, c[0x0][0x390] ;  /* 0x0000e400ff0e7b82 */ /* 0x000e220000000a00 */
[----:B------:R-:W-:Y:S01]  /*17b0*/  IMAD.U32 R12, RZ, RZ, UR38 ;  /* 0x00000026ff0c7e24 */ /* 0x000fe2000f8e00ff */
[----:B------:R-:W-:Y:S01]  /*17c0*/  MOV R2, 0x8 ;  /* 0x0000000800027802 */ /* 0x000fe20000000f00 */
[----:B------:R-:W-:Y:S01]  /*17d0*/  IMAD.U32 R13, RZ, RZ, UR39 ;  /* 0x00000027ff0d7e24 */ /* 0x000fe2000f8e00ff */
[----:B------:R-:W1:Y:S01]  /*17e0*/  LDCU.64 UR4, c[0x4][0x10] ;  /* 0x01000200ff0477ac */ /* 0x000e620008000a00 */
[----:B------:R-:W-:-:S03]  /*17f0*/  IMAD.U32 R18, RZ, RZ, UR38 ;  /* 0x00000026ff127e24 */ /* 0x000fc6000f8e00ff */
[----:B------:R2:W3:Y:S02]  /*1800*/  LDC.64 R8, c[0x4][R2] ;  /* 0x0100000002087b82 */ /* 0x0004e40000000a00 */
[----:B------:R-:W-:-:S05]  /*1810*/  IADD3 R18, P0, PT, R18, 0x10, RZ ;  /* 0x0000001012127810 */ /* 0x000fca0007f1e0ff */
[----:B------:R-:W-:Y:S02]  /*1820*/  IMAD.X R19, RZ, RZ, UR39, P0 ;  /* 0x00000027ff137e24 */ /* 0x000fe400080e06ff */
[----:B------:R-:W-:Y:S02]  /*1830*/  IMAD.MOV.U32 R6, RZ, RZ, R18 ;  /* 0x000000ffff067224 */ /* 0x000fe400078e0012 */
[----:B------:R-:W-:Y:S02]  /*1840*/  IMAD.MOV.U32 R7, RZ, RZ, R19 ;  /* 0x000000ffff077224 */ /* 0x000fe400078e0013 */
[----:B-1----:R-:W-:Y:S01]  /*1850*/  IMAD.U32 R4, RZ, RZ, UR4 ;  /* 0x00000004ff047e24 */ /* 0x002fe2000f8e00ff */
[----:B0-----:R2:W-:Y:S01]  /*1860*/  STL.128 [R1+0x10], R12 ;  /* 0x0000100c01007387 */ /* 0x0015e20000100c00 */
[----:B------:R-:W-:-:S07]  /*1870*/  IMAD.U32 R5, RZ, RZ, UR5 ;  /* 0x00000005ff057e24 */ /* 0x000fce000f8e00ff */
[----:B------:R-:W-:-:S07]  /*1880*/  LEPC R20, `(.L_x_47) ;  /* 0x000000001014794e */ /* 0x000fce0000000000 */
[----:B--23--:R-:W-:Y:S05]  /*1890*/  CALL.ABS.NOINC R8 ;  /* 0x0000000008007343 */ /* 0x00cfea0003c00000 */
.L_x_47:
[----:B------:R0:W-:Y:S01]  /*18a0*/  STL.64 [R1+0x10], R16 ;  /* 0x0000101001007387 */ /* 0x0001e20000100a00 */
[----:B------:R-:W1:Y:S01]  /*18b0*/  LDC.64 R2, c[0x4][R2] ;  /* 0x0100000002027b82 */ /* 0x000e620000000a00 */
[----:B------:R-:W2:Y:S01]  /*18c0*/  LDCU.64 UR4, c[0x4][0x18] ;  /* 0x01000300ff0477ac */ /* 0x000ea20008000a00 */
[----:B------:R-:W-:Y:S02]  /*18d0*/  IMAD.MOV.U32 R6, RZ, RZ, R18 ;  /* 0x000000ffff067224 */ /* 0x000fe400078e0012 */
[----:B------:R-:W-:Y:S02]  /*18e0*/  IMAD.MOV.U32 R7, RZ, RZ, R19 ;  /* 0x000000ffff077224 */ /* 0x000fe400078e0013 */
[----:B--2---:R-:W-:Y:S02]  /*18f0*/  IMAD.U32 R4, RZ, RZ, UR4 ;  /* 0x00000004ff047e24 */ /* 0x004fe4000f8e00ff */
[----:B0-----:R-:W-:-:S07]  /*1900*/  IMAD.U32 R5, RZ, RZ, UR5 ;  /* 0x00000005ff057e24 */ /* 0x001fce000f8e00ff */
[----:B------:R-:W-:-:S07]  /*1910*/  LEPC R20, `(.L_x_48) ;  /* 0x000000001014794e */ /* 0x000fce0000000000 */
[----:B-1----:R-:W-:Y:S05]  /*1920*/  CALL.ABS.NOINC R2 ;  /* 0x0000000002007343 */ /* 0x002fea0003c00000 */
.L_x_48:
[----:B------:R-:W-:Y:S05]  /*1930*/  EXIT ;  /* 0x000000000000794d */ /* 0x000fea0003800000 */
.L_x_49:
[----:B------:R-:W-:-:S00]  /*1940*/  BRA `(.L_x_49) ;  /* 0xfffffffc00fc7947 */ /* 0x000fc0000383ffff */
[----:B------:R-:W-:-:S00]  /*1950*/  NOP ;  /* 0x0000000000007918 */ /* 0x000fc00000000000 */
        /* <DEDUP_REMOVED lines=10> */
.L_x_50:


//--------------------- .nv.global.init           --------------------------
	.section	.nv.global.init,"aw",@progbits
.nv.global.init:
	.type		$str,@object
	.size		$str,($str$1 - $str)
$str:
        /*0000*/ 	.byte	0x59, 0x6f, 0x75, 0x72, 0x20, 0x70, 0x61, 0x73, 0x73, 0x77, 0x6f, 0x72, 0x64, 0x20, 0x69, 0x73
        /*0010*/ 	.byte	0x20, 0x63, 0x72, 0x61, 0x63, 0x6b, 0x65, 0x64, 0x20, 0x3a, 0x20, 0x25, 0x73, 0x20, 0x3d, 0x20
        /*0020*/ 	.byte	0x25, 0x73, 0x0a, 0x00
	.type		$str$1,@object
	.size		$str$1,(.L_1 - $str$1)
$str$1:
        /*0024*/ 	.byte	0x59, 0x6f, 0x75, 0x72, 0x20, 0x70, 0x61, 0x73, 0x73, 0x77, 0x6f, 0x72, 0x64, 0x20, 0x45, 0x6e
        /*0034*/ 	.byte	0x63, 0x72, 0x79, 0x70, 0x74, 0x65, 0x64, 0x20, 0x70, 0x61, 0x73, 0x73, 0x77, 0x6f, 0x72, 0x64
        /*0044*/ 	.byte	0x20, 0x3a, 0x20, 0x25, 0x73, 0x20, 0x3d, 0x20, 0x25, 0x73, 0x0a, 0x00
.L_1:


//--------------------- .nv.shared.reserved.0     --------------------------
	.section	.nv.shared.reserved.0,"aw",@nobits
	.weak		__nv_reservedSMEM_offset_0_alias
	.size		__nv_reservedSMEM_offset_0_alias, 0, 64
	.other		__nv_reservedSMEM_offset_0_alias,@"STO_CUDA_RESERVED_SHARED STV_DEFAULT"
__nv_reservedSMEM_offset_0_alias:
	.zero		0
	.zero		64


//--------------------- .nv.constant0._Z6kernelPcS_S_ --------------------------
	.section	.nv.constant0._Z6kernelPcS_S_,"a",@progbits
	.sectionflags	@""
	.align	4
.nv.constant0._Z6kernelPcS_S_:
	.zero		920


//--------------------- SYMBOLS --------------------------

	.type		.nv.reservedSmem.offset0,@object
	.size		.nv.reservedSmem.offset0,0x4
	.type		malloc,@function
	.type		vprintf,@function
